	.headerflags	@"EF_CUDA_TEXMODE_UNIFIED EF_CUDA_64BIT_ADDRESS EF_CUDA_SM86 EF_CUDA_VIRTUAL_SM(EF_CUDA_SM86)"
	.elftype	@"ET_EXEC"


//--------------------- .nv.info                  --------------------------
	.section	.nv.info,"",@"SHT_CUDA_INFO"
	.align	4


	//----- nvinfo : EIATTR_REGCOUNT
	.align		4
        /*0000*/ 	.byte	0x04, 0x2f
        /*0002*/ 	.short	(.L_1 - .L_0)
	.align		4
.L_0:
        /*0004*/ 	.word	index@(triton_poi_fused_1)
        /*0008*/ 	.word	0x00000014


	//----- nvinfo : EIATTR_FRAME_SIZE
	.align		4
.L_1:
        /*000c*/ 	.byte	0x04, 0x11
        /*000e*/ 	.short	(.L_3 - .L_2)
	.align		4
.L_2:
        /*0010*/ 	.word	index@(triton_poi_fused_1)
        /*0014*/ 	.word	0x00000000


	//----- nvinfo : EIATTR_MIN_STACK_SIZE
	.align		4
.L_3:
        /*0018*/ 	.byte	0x04, 0x12
        /*001a*/ 	.short	(.L_5 - .L_4)
	.align		4
.L_4:
        /*001c*/ 	.word	index@(triton_poi_fused_1)
        /*0020*/ 	.word	0x00000000
.L_5:


//--------------------- .nv.info.triton_poi_fused_1 --------------------------
	.section	.nv.info.triton_poi_fused_1,"",@"SHT_CUDA_INFO"
	.sectionflags	@""
	.align	4


	//----- nvinfo : EIATTR_CUDA_API_VERSION
	.align		4
        /*0000*/ 	.byte	0x04, 0x37
        /*0002*/ 	.short	(.L_7 - .L_6)
.L_6:
        /*0004*/ 	.word	0x00000080


	//----- nvinfo : EIATTR_SW2861232_WAR
	.align		4
.L_7:
        /*0008*/ 	.byte	0x01, 0x35
	.zero		2


	//----- nvinfo : EIATTR_PARAM_CBANK
	.align		4
        /*000c*/ 	.byte	0x04, 0x0a
        /*000e*/ 	.short	(.L_9 - .L_8)
	.align		4
.L_8:
        /*0010*/ 	.word	index@(.nv.constant0.triton_poi_fused_1)
        /*0014*/ 	.short	0x0160
        /*0016*/ 	.short	0x0020


	//----- nvinfo : EIATTR_CBANK_PARAM_SIZE
	.align		4
.L_9:
        /*0018*/ 	.byte	0x03, 0x19
        /*001a*/ 	.short	0x0020


	//----- nvinfo : EIATTR_KPARAM_INFO
	.align		4
        /*001c*/ 	.byte	0x04, 0x17
        /*001e*/ 	.short	(.L_11 - .L_10)
.L_10:
        /*0020*/ 	.word	0x00000000
        /*0024*/ 	.short	0x0003
        /*0026*/ 	.short	0x0018
        /*0028*/ 	.byte	0x00, 0xf4, 0x21, 0x00


	//----- nvinfo : EIATTR_KPARAM_INFO
	.align		4
.L_11:
        /*002c*/ 	.byte	0x04, 0x17
        /*002e*/ 	.short	(.L_13 - .L_12)
.L_12:
        /*0030*/ 	.word	0x00000000
        /*0034*/ 	.short	0x0002
        /*0036*/ 	.short	0x0010
        /*0038*/ 	.byte	0x00, 0xf0, 0x11, 0x00


	//----- nvinfo : EIATTR_KPARAM_INFO
	.align		4
.L_13:
        /*003c*/ 	.byte	0x04, 0x17
        /*003e*/ 	.short	(.L_15 - .L_14)
.L_14:
        /*0040*/ 	.word	0x00000000
        /*0044*/ 	.short	0x0001
        /*0046*/ 	.short	0x0008
        /*0048*/ 	.byte	0x00, 0xf4, 0x21, 0x00


	//----- nvinfo : EIATTR_KPARAM_INFO
	.align		4
.L_15:
        /*004c*/ 	.byte	0x04, 0x17
        /*004e*/ 	.short	(.L_17 - .L_16)
.L_16:
        /*0050*/ 	.word	0x00000000
        /*0054*/ 	.short	0x0000
        /*0056*/ 	.short	0x0000
        /*0058*/ 	.byte	0x00, 0xf4, 0x21, 0x00


	//----- nvinfo : EIATTR_MAXREG_COUNT
	.align		4
.L_17:
        /*005c*/ 	.byte	0x03, 0x1b
        /*005e*/ 	.short	0x00ff


	//----- nvinfo : EIATTR_EXIT_INSTR_OFFSETS
	.align		4
        /*0060*/ 	.byte	0x04, 0x1c
        /*0062*/ 	.short	(.L_19 - .L_18)


	//   ....[0]....
.L_18:
        /*0064*/ 	.word	0x00000340


	//----- nvinfo : EIATTR_REQNTID
	.align		4
.L_19:
        /*0068*/ 	.byte	0x04, 0x10
        /*006a*/ 	.short	(.L_21 - .L_20)
.L_20:
        /*006c*/ 	.word	0x00000080
        /*0070*/ 	.word	0x00000001
        /*0074*/ 	.word	0x00000001
.L_21:


//--------------------- .nv.callgraph             --------------------------
	.section	.nv.callgraph,"",@"SHT_CUDA_CALLGRAPH"
	.align	4
	.sectionentsize	8
	.align		4
        /*0000*/ 	.word	0x00000000
	.align		4
        /*0004*/ 	.word	0xffffffff
	.align		4
        /*0008*/ 	.word	0x00000000
	.align		4
        /*000c*/ 	.word	0xfffffffe
	.align		4
        /*0010*/ 	.word	0x00000000
	.align		4
        /*0014*/ 	.word	0xfffffffd
	.align		4
        /*0018*/ 	.word	0x00000000
	.align		4
        /*001c*/ 	.word	0xfffffffc


//--------------------- .nv.rel.action            --------------------------
	.section	.nv.rel.action,"",@"SHT_CUDA_RELOCINFO"
	.align	8
	.sectionentsize	8
        /*0000*/ 	.byte	0x73, 0x00, 0x00, 0x00, 0x00, 0x00, 0x00, 0x00, 0x00, 0x00, 0x00, 0x11, 0x25, 0x00, 0x05, 0x36


//--------------------- .nv.constant0.triton_poi_fused_1 --------------------------
	.section	.nv.constant0.triton_poi_fused_1,"a",@progbits
	.sectionflags	@""
	.align	4
.nv.constant0.triton_poi_fused_1:
	.zero		384


//--------------------- .text.triton_poi_fused_1  --------------------------
	.section	.text.triton_poi_fused_1,"ax",@progbits
	.sectioninfo	@"SHI_REGISTERS=20"
	.align	128
        .global         triton_poi_fused_1
        .type           triton_poi_fused_1,@function
        .size           triton_poi_fused_1,(.L_x_1 - triton_poi_fused_1)
        .other          triton_poi_fused_1,@"STO_CUDA_ENTRY STV_DEFAULT"
triton_poi_fused_1:
.text.triton_poi_fused_1:
[----:B------:R-:W-:Y:S02]  /*0000*/  IMAD.MOV.U32 R1, RZ, RZ, c[0x0][0x28] ;  /* 0x00000a00ff017624 */ /* 0x000fe400078e00ff */
[----:B------:R-:W0:Y:S01]  /*0010*/  S2R R0, SR_TID.X ;  /* 0x0000000000007919 */ /* 0x000e220000002100 */
[----:B------:R-:W-:Y:S01]  /*0020*/  IMAD.MOV.U32 R17, RZ, RZ, 0x4 ;  /* 0x00000004ff117424 */ /* 0x000fe200078e00ff */
[----:B------:R-:W-:Y:S02]  /*0030*/  ULDC.64 UR4, c[0x0][0x118] ;  /* 0x0000460000047ab9 */ /* 0x000fe40000000a00 */
[----:B------:R-:W1:Y:S01]  /*0040*/  S2R R3, SR_CTAID.X ;  /* 0x0000000000037919 */ /* 0x000e620000002500 */
[----:B0-----:R-:W-:Y:S01]  /*0050*/  IMAD.SHL.U32 R0, R0, 0x4, RZ ;  /* 0x0000000400007824 */ /* 0x001fe200078e00ff */
[----:B-1----:R-:W-:-:S04]  /*0060*/  SHF.R.S32.HI R5, RZ, 0x15, R3 ;  /* 0x00000015ff057819 */ /* 0x002fc80000011403 */
[----:B------:R-:W-:Y:S02]  /*0070*/  LOP3.LUT R0, R0, 0x1fc, RZ, 0xc0, !PT ;  /* 0x000001fc00007812 */ /* 0x000fe400078ec0ff */
[----:B------:R-:W-:-:S03]  /*0080*/  SGXT R5, R5, 0x1 ;  /* 0x000000010505781a */ /* 0x000fc60000000200 */
[----:B------:R-:W-:-:S04]  /*0090*/  IMAD R0, R3, 0x400, R0 ;  /* 0x0000040003007824 */ /* 0x000fc800078e0200 */
[C---:B------:R-:W-:Y:S01]  /*00a0*/  IMAD.HI R3, R0.reuse, 0x1948b0fd, RZ ;  /* 0x1948b0fd00037827 */ /* 0x040fe200078e02ff */
[----:B------:R-:W-:Y:S02]  /*00b0*/  IADD3 R2, R0, 0x200, RZ ;  /* 0x0000020000027810 */ /* 0x000fe40007ffe0ff */
[C---:B------:R-:W-:Y:S02]  /*00c0*/  LEA.HI R6, R5.reuse, R0, RZ, 0x5 ;  /* 0x0000000005067211 */ /* 0x040fe400078f28ff */
[----:B------:R-:W-:Y:S01]  /*00d0*/  LEA.HI R9, R5, R2, RZ, 0x5 ;  /* 0x0000000205097211 */ /* 0x000fe200078f28ff */
[----:B------:R-:W-:Y:S01]  /*00e0*/  IMAD.HI R7, R2, 0x1948b0fd, RZ ;  /* 0x1948b0fd02077827 */ /* 0x000fe200078e02ff */
[----:B------:R-:W-:Y:S02]  /*00f0*/  SHF.R.U32.HI R4, RZ, 0x1f, R3 ;  /* 0x0000001fff047819 */ /* 0x000fe40000011603 */
[----:B------:R-:W-:Y:S02]  /*0100*/  SHF.R.S32.HI R5, RZ, 0x5, R6 ;  /* 0x00000005ff057819 */ /* 0x000fe40000011406 */
[----:B------:R-:W-:-:S02]  /*0110*/  SHF.R.U32.HI R8, RZ, 0x1f, R7 ;  /* 0x0000001fff087819 */ /* 0x000fc40000011607 */
[CC--:B------:R-:W-:Y:S02]  /*0120*/  LEA.HI.SX32 R2, R3.reuse, R4.reuse, 0x16 ;  /* 0x0000000403027211 */ /* 0x0c0fe400078fb2ff */
[----:B------:R-:W-:Y:S01]  /*0130*/  LEA.HI.SX32 R11, R3, R4, 0x13 ;  /* 0x00000004030b7211 */ /* 0x000fe200078f9aff */
[----:B------:R-:W-:Y:S01]  /*0140*/  IMAD.HI R4, R5, 0x1948b0fd, RZ ;  /* 0x1948b0fd05047827 */ /* 0x000fe200078e02ff */
[----:B------:R-:W-:Y:S02]  /*0150*/  SHF.R.S32.HI R10, RZ, 0x5, R9 ;  /* 0x00000005ff0a7819 */ /* 0x000fe40000011409 */
[CC--:B------:R-:W-:Y:S02]  /*0160*/  LEA.HI.SX32 R9, R7.reuse, R8.reuse, 0x16 ;  /* 0x0000000807097211 */ /* 0x0c0fe400078fb2ff */
[----:B------:R-:W-:Y:S01]  /*0170*/  LEA.HI.SX32 R12, R7, R8, 0x13 ;  /* 0x00000008070c7211 */ /* 0x000fe200078f9aff */
[----:B------:R-:W-:Y:S01]  /*0180*/  IMAD.HI R8, R10, 0x1948b0fd, RZ ;  /* 0x1948b0fd0a087827 */ /* 0x000fe200078e02ff */
[----:B------:R-:W-:-:S02]  /*0190*/  LEA.HI R3, R2, R2, RZ, 0x3 ;  /* 0x0000000202037211 */ /* 0x000fc400078f18ff */
[----:B------:R-:W-:Y:S02]  /*01a0*/  LOP3.LUT R13, R6, 0xffffffe0, RZ, 0xc0, !PT ;  /* 0xffffffe0060d7812 */ /* 0x000fe400078ec0ff */
[----:B------:R-:W-:Y:S02]  /*01b0*/  SHF.R.U32.HI R7, RZ, 0x1f, R4 ;  /* 0x0000001fff077819 */ /* 0x000fe40000011604 */
[----:B------:R-:W-:Y:S01]  /*01c0*/  LEA.HI R6, R9, R9, RZ, 0x3 ;  /* 0x0000000909067211 */ /* 0x000fe200078f18ff */
[----:B------:R-:W-:Y:S01]  /*01d0*/  IMAD.IADD R13, R0, 0x1, -R13 ;  /* 0x00000001000d7824 */ /* 0x000fe200078e0a0d */
[----:B------:R-:W-:Y:S02]  /*01e0*/  LOP3.LUT R3, R3, 0x7fffff8, RZ, 0xc0, !PT ;  /* 0x07fffff803037812 */ /* 0x000fe400078ec0ff */
[----:B------:R-:W-:Y:S02]  /*01f0*/  LEA.HI R4, R4, R7, RZ, 0x1b ;  /* 0x0000000704047211 */ /* 0x000fe400078fd8ff */
[----:B------:R-:W-:Y:S01]  /*0200*/  SHF.R.U32.HI R7, RZ, 0x1f, R8 ;  /* 0x0000001fff077819 */ /* 0x000fe20000011608 */
[----:B------:R-:W-:Y:S01]  /*0210*/  IMAD.IADD R3, R2, 0x1, -R3 ;  /* 0x0000000102037824 */ /* 0x000fe200078e0a03 */
[----:B------:R-:W-:Y:S01]  /*0220*/  LOP3.LUT R6, R6, 0x7fffff8, RZ, 0xc0, !PT ;  /* 0x07fffff806067812 */ /* 0x000fe200078ec0ff */
[--C-:B------:R-:W-:Y:S01]  /*0230*/  IMAD R2, R11, 0x14400, R13.reuse ;  /* 0x000144000b027824 */ /* 0x100fe200078e020d */
[----:B------:R-:W-:Y:S01]  /*0240*/  LEA.HI R7, R8, R7, RZ, 0x1b ;  /* 0x0000000708077211 */ /* 0x000fe200078fd8ff */
[----:B------:R-:W-:-:S02]  /*0250*/  IMAD R13, R12, 0x14400, R13 ;  /* 0x000144000c0d7824 */ /* 0x000fc400078e020d */
[----:B------:R-:W-:Y:S02]  /*0260*/  IMAD.IADD R6, R9, 0x1, -R6 ;  /* 0x0000000109067824 */ /* 0x000fe400078e0a06 */
[----:B------:R-:W-:Y:S02]  /*0270*/  IMAD R4, R4, -0x144, R5 ;  /* 0xfffffebc04047824 */ /* 0x000fe400078e0205 */
[----:B------:R-:W-:Y:S02]  /*0280*/  IMAD R3, R3, 0x20, R2 ;  /* 0x0000002003037824 */ /* 0x000fe400078e0202 */
[----:B------:R-:W-:Y:S02]  /*0290*/  IMAD R7, R7, -0x144, R10 ;  /* 0xfffffebc07077824 */ /* 0x000fe400078e020a */
[----:B------:R-:W-:Y:S02]  /*02a0*/  IMAD R6, R6, 0x20, R13 ;  /* 0x0000002006067824 */ /* 0x000fe400078e020d */
[----:B------:R-:W-:-:S02]  /*02b0*/  IMAD R3, R4, 0x100, R3 ;  /* 0x0000010004037824 */ /* 0x000fc400078e0203 */
[----:B------:R-:W-:Y:S02]  /*02c0*/  IMAD R4, R7, 0x100, R6 ;  /* 0x0000010007047824 */ /* 0x000fe400078e0206 */
[----:B------:R-:W-:-:S04]  /*02d0*/  IMAD.WIDE R2, R3, R17, c[0x0][0x160] ;  /* 0x0000580003027625 */ /* 0x000fc800078e0211 */
[-C--:B------:R-:W-:Y:S01]  /*02e0*/  IMAD.WIDE R4, R4, R17.reuse, c[0x0][0x160] ;  /* 0x0000580004047625 */ /* 0x080fe200078e0211 */
[----:B------:R-:W2:Y:S04]  /*02f0*/  LDG.E.128 R8, [R2.64] ;  /* 0x0000000402087981 */ /* 0x000ea8000c1e1d00 */
[----:B------:R-:W3:Y:S01]  /*0300*/  LDG.E.128 R12, [R4.64] ;  /* 0x00000004040c7981 */ /* 0x000ee2000c1e1d00 */
[----:B------:R-:W-:-:S05]  /*0310*/  IMAD.WIDE R6, R0, R17, c[0x0][0x168] ;  /* 0x00005a0000067625 */ /* 0x000fca00078e0211 */
[----:B--2---:R-:W-:Y:S04]  /*0320*/  STG.E.128 [R6.64], R8 ;  /* 0x0000000806007986 */ /* 0x004fe8000c101d04 */
[----:B---3--:R-:W-:Y:S01]  /*0330*/  STG.E.128 [R6.64+0x800], R12 ;  /* 0x0008000c06007986 */ /* 0x008fe2000c101d04 */
[----:B------:R-:W-:Y:S05]  /*0340*/  EXIT ;  /* 0x000000000000794d */ /* 0x000fea0003800000 */
.L_x_0:
[----:B------:R-:W-:-:S00]  /*0350*/  BRA `(.L_x_0) ;  /* 0xfffffff000007947 */ /* 0x000fc0000383ffff */
[----:B------:R-:W-:-:S00]  /*0360*/  NOP ;  /* 0x0000000000007918 */ /* 0x000fc00000000000 */
        /* <DEDUP_REMOVED lines=9> */
.L_x_1:
